	.headerflags	@"EF_CUDA_TEXMODE_UNIFIED EF_CUDA_64BIT_ADDRESS EF_CUDA_ACCELERATORS EF_CUDA_SM90 EF_CUDA_VIRTUAL_SM(EF_CUDA_SM90)"
	.elftype	@"ET_EXEC"


//--------------------- .nv.info                  --------------------------
	.section	.nv.info,"",@"SHT_CUDA_INFO"
	.align	4


	//----- nvinfo : EIATTR_REGCOUNT
	.align		4
        /*0000*/ 	.byte	0x04, 0x2f
        /*0002*/ 	.short	(.L_3 - .L_2)
	.align		4
.L_2:
        /*0004*/ 	.word	index@(triton_poi_fused__native_batch_norm_legit_no_training__unsafe_index_add_convolution_native_batch_norm_backward_relu_55)
        /*0008*/ 	.word	0x00000020


	//----- nvinfo : EIATTR_MIN_STACK_SIZE
	.align		4
.L_3:
        /*000c*/ 	.byte	0x04, 0x12
        /*000e*/ 	.short	(.L_5 - .L_4)
	.align		4
.L_4:
        /*0010*/ 	.word	index@(triton_poi_fused__native_batch_norm_legit_no_training__unsafe_index_add_convolution_native_batch_norm_backward_relu_55)
        /*0014*/ 	.word	0x00000000


	//----- nvinfo : EIATTR_FRAME_SIZE
	.align		4
.L_5:
        /*0018*/ 	.byte	0x04, 0x11
        /*001a*/ 	.short	(.L_7 - .L_6)
	.align		4
.L_6:
        /*001c*/ 	.word	index@(triton_poi_fused__native_batch_norm_legit_no_training__unsafe_index_add_convolution_native_batch_norm_backward_relu_55)
        /*0020*/ 	.word	0x00000000


	//----- nvinfo : EIATTR_MIN_STACK_SIZE
	.align		4
.L_7:
        /*0024*/ 	.byte	0x04, 0x12
        /*0026*/ 	.short	(.L_9 - .L_8)
	.align		4
.L_8:
        /*0028*/ 	.word	index@(triton_poi_fused__native_batch_norm_legit_no_training__unsafe_index_add_convolution_native_batch_norm_backward_relu_55)
        /*002c*/ 	.word	0x00000000
.L_9:


//--------------------- .nv.info.triton_poi_fused__native_batch_norm_legit_no_training__unsafe_index_add_convolution_native_batch_norm_backward_relu_55 --------------------------
	.section	.nv.info.triton_poi_fused__native_batch_norm_legit_no_training__unsafe_index_add_convolution_native_batch_norm_backward_relu_55,"",@"SHT_CUDA_INFO"
	.sectionflags	@""
	.align	4


	//----- nvinfo : EIATTR_CUDA_API_VERSION
	.align		4
        /*0000*/ 	.byte	0x04, 0x37
        /*0002*/ 	.short	(.L_11 - .L_10)
.L_10:
        /*0004*/ 	.word	0x0000007c


	//----- nvinfo : EIATTR_KPARAM_INFO
	.align		4
.L_11:
        /*0008*/ 	.byte	0x04, 0x17
        /*000a*/ 	.short	(.L_13 - .L_12)
.L_12:
        /*000c*/ 	.word	0x00000000
        /*0010*/ 	.short	0x0011
        /*0012*/ 	.short	0x0088
        /*0014*/ 	.byte	0x00, 0xf0, 0x11, 0x00


	//----- nvinfo : EIATTR_KPARAM_INFO
	.align		4
.L_13:
        /*0018*/ 	.byte	0x04, 0x17
        /*001a*/ 	.short	(.L_15 - .L_14)
.L_14:
        /*001c*/ 	.word	0x00000000
        /*0020*/ 	.short	0x0010
        /*0022*/ 	.short	0x0080
        /*0024*/ 	.byte	0x00, 0xf4, 0x21, 0x00


	//----- nvinfo : EIATTR_KPARAM_INFO
	.align		4
.L_15:
        /*0028*/ 	.byte	0x04, 0x17
        /*002a*/ 	.short	(.L_17 - .L_16)
.L_16:
        /*002c*/ 	.word	0x00000000
        /*0030*/ 	.short	0x000f
        /*0032*/ 	.short	0x0078
        /*0034*/ 	.byte	0x00, 0xf4, 0x21, 0x00


	//----- nvinfo : EIATTR_KPARAM_INFO
	.align		4
.L_17:
        /*0038*/ 	.byte	0x04, 0x17
        /*003a*/ 	.short	(.L_19 - .L_18)
.L_18:
        /*003c*/ 	.word	0x00000000
        /*0040*/ 	.short	0x000e
        /*0042*/ 	.short	0x0070
        /*0044*/ 	.byte	0x00, 0xf4, 0x21, 0x00


	//----- nvinfo : EIATTR_KPARAM_INFO
	.align		4
.L_19:
        /*0048*/ 	.byte	0x04, 0x17
        /*004a*/ 	.short	(.L_21 - .L_20)
.L_20:
        /*004c*/ 	.word	0x00000000
        /*0050*/ 	.short	0x000d
        /*0052*/ 	.short	0x0068
        /*0054*/ 	.byte	0x00, 0xf4, 0x21, 0x00


	//----- nvinfo : EIATTR_KPARAM_INFO
	.align		4
.L_21:
        /*0058*/ 	.byte	0x04, 0x17
        /*005a*/ 	.short	(.L_23 - .L_22)
.L_22:
        /*005c*/ 	.word	0x00000000
        /*0060*/ 	.short	0x000c
        /*0062*/ 	.short	0x0060
        /*0064*/ 	.byte	0x00, 0xf4, 0x21, 0x00


	//----- nvinfo : EIATTR_KPARAM_INFO
	.align		4
.L_23:
        /*0068*/ 	.byte	0x04, 0x17
        /*006a*/ 	.short	(.L_25 - .L_24)
.L_24:
        /*006c*/ 	.word	0x00000000
        /*0070*/ 	.short	0x000b
        /*0072*/ 	.short	0x0058
        /*0074*/ 	.byte	0x00, 0xf4, 0x21, 0x00


	//----- nvinfo : EIATTR_KPARAM_INFO
	.align		4
.L_25:
        /*0078*/ 	.byte	0x04, 0x17
        /*007a*/ 	.short	(.L_27 - .L_26)
.L_26:
        /*007c*/ 	.word	0x00000000
        /*0080*/ 	.short	0x000a
        /*0082*/ 	.short	0x0050
        /*0084*/ 	.byte	0x00, 0xf4, 0x21, 0x00


	//----- nvinfo : EIATTR_KPARAM_INFO
	.align		4
.L_27:
        /*0088*/ 	.byte	0x04, 0x17
        /*008a*/ 	.short	(.L_29 - .L_28)
.L_28:
        /*008c*/ 	.word	0x00000000
        /*0090*/ 	.short	0x0009
        /*0092*/ 	.short	0x0048
        /*0094*/ 	.byte	0x00, 0xf4, 0x21, 0x00


	//----- nvinfo : EIATTR_KPARAM_INFO
	.align		4
.L_29:
        /*0098*/ 	.byte	0x04, 0x17
        /*009a*/ 	.short	(.L_31 - .L_30)
.L_30:
        /*009c*/ 	.word	0x00000000
        /*00a0*/ 	.short	0x0008
        /*00a2*/ 	.short	0x0040
        /*00a4*/ 	.byte	0x00, 0xf4, 0x21, 0x00


	//----- nvinfo : EIATTR_KPARAM_INFO
	.align		4
.L_31:
        /*00a8*/ 	.byte	0x04, 0x17
        /*00aa*/ 	.short	(.L_33 - .L_32)
.L_32:
        /*00ac*/ 	.word	0x00000000
        /*00b0*/ 	.short	0x0007
        /*00b2*/ 	.short	0x0038
        /*00b4*/ 	.byte	0x00, 0xf4, 0x21, 0x00


	//----- nvinfo : EIATTR_KPARAM_INFO
	.align		4
.L_33:
        /*00b8*/ 	.byte	0x04, 0x17
        /*00ba*/ 	.short	(.L_35 - .L_34)
.L_34:
        /*00bc*/ 	.word	0x00000000
        /*00c0*/ 	.short	0x0006
        /*00c2*/ 	.short	0x0030
        /*00c4*/ 	.byte	0x00, 0xf4, 0x21, 0x00


	//----- nvinfo : EIATTR_KPARAM_INFO
	.align		4
.L_35:
        /*00c8*/ 	.byte	0x04, 0x17
        /*00ca*/ 	.short	(.L_37 - .L_36)
.L_36:
        /*00cc*/ 	.word	0x00000000
        /*00d0*/ 	.short	0x0005
        /*00d2*/ 	.short	0x0028
        /*00d4*/ 	.byte	0x00, 0xf4, 0x21, 0x00


	//----- nvinfo : EIATTR_KPARAM_INFO
	.align		4
.L_37:
        /*00d8*/ 	.byte	0x04, 0x17
        /*00da*/ 	.short	(.L_39 - .L_38)
.L_38:
        /*00dc*/ 	.word	0x00000000
        /*00e0*/ 	.short	0x0004
        /*00e2*/ 	.short	0x0020
        /*00e4*/ 	.byte	0x00, 0xf4, 0x21, 0x00


	//----- nvinfo : EIATTR_KPARAM_INFO
	.align		4
.L_39:
        /*00e8*/ 	.byte	0x04, 0x17
        /*00ea*/ 	.short	(.L_41 - .L_40)
.L_40:
        /*00ec*/ 	.word	0x00000000
        /*00f0*/ 	.short	0x0003
        /*00f2*/ 	.short	0x0018
        /*00f4*/ 	.byte	0x00, 0xf4, 0x21, 0x00


	//----- nvinfo : EIATTR_KPARAM_INFO
	.align		4
.L_41:
        /*00f8*/ 	.byte	0x04, 0x17
        /*00fa*/ 	.short	(.L_43 - .L_42)
.L_42:
        /*00fc*/ 	.word	0x00000000
        /*0100*/ 	.short	0x0002
        /*0102*/ 	.short	0x0010
        /*0104*/ 	.byte	0x00, 0xf4, 0x21, 0x00


	//----- nvinfo : EIATTR_KPARAM_INFO
	.align		4
.L_43:
        /*0108*/ 	.byte	0x04, 0x17
        /*010a*/ 	.short	(.L_45 - .L_44)
.L_44:
        /*010c*/ 	.word	0x00000000
        /*0110*/ 	.short	0x0001
        /*0112*/ 	.short	0x0008
        /*0114*/ 	.byte	0x00, 0xf4, 0x21, 0x00


	//----- nvinfo : EIATTR_KPARAM_INFO
	.align		4
.L_45:
        /*0118*/ 	.byte	0x04, 0x17
        /*011a*/ 	.short	(.L_47 - .L_46)
.L_46:
        /*011c*/ 	.word	0x00000000
        /*0120*/ 	.short	0x0000
        /*0122*/ 	.short	0x0000
        /*0124*/ 	.byte	0x00, 0xf4, 0x21, 0x00


	//----- nvinfo : EIATTR_SPARSE_MMA_MASK
	.align		4
.L_47:
        /*0128*/ 	.byte	0x03, 0x50
        /*012a*/ 	.short	0x0000


	//----- nvinfo : EIATTR_MAXREG_COUNT
	.align		4
        /*012c*/ 	.byte	0x03, 0x1b
        /*012e*/ 	.short	0x00ff


	//----- nvinfo : EIATTR_EXIT_INSTR_OFFSETS
	.align		4
        /*0130*/ 	.byte	0x04, 0x1c
        /*0132*/ 	.short	(.L_49 - .L_48)


	//   ....[0]....
.L_48:
        /*0134*/ 	.word	0x000007a0


	//----- nvinfo : EIATTR_REQNTID
	.align		4
.L_49:
        /*0138*/ 	.byte	0x04, 0x10
        /*013a*/ 	.short	(.L_51 - .L_50)
.L_50:
        /*013c*/ 	.word	0x00000080
        /*0140*/ 	.word	0x00000001
        /*0144*/ 	.word	0x00000001


	//----- nvinfo : EIATTR_CBANK_PARAM_SIZE
	.align		4
.L_51:
        /*0148*/ 	.byte	0x03, 0x19
        /*014a*/ 	.short	0x008c


	//----- nvinfo : EIATTR_PARAM_CBANK
	.align		4
        /*014c*/ 	.byte	0x04, 0x0a
        /*014e*/ 	.short	(.L_53 - .L_52)
	.align		4
.L_52:
        /*0150*/ 	.word	index@(.nv.constant0.triton_poi_fused__native_batch_norm_legit_no_training__unsafe_index_add_convolution_native_batch_norm_backward_relu_55)
        /*0154*/ 	.short	0x0210
        /*0156*/ 	.short	0x008c


	//----- nvinfo : EIATTR_SW_WAR
	.align		4
.L_53:
        /*0158*/ 	.byte	0x04, 0x36
        /*015a*/ 	.short	(.L_55 - .L_54)
.L_54:
        /*015c*/ 	.word	0x00000008
.L_55:


//--------------------- .nv.callgraph             --------------------------
	.section	.nv.callgraph,"",@"SHT_CUDA_CALLGRAPH"
	.align	4
	.sectionentsize	8
	.align		4
        /*0000*/ 	.word	0x00000000
	.align		4
        /*0004*/ 	.word	0xffffffff
	.align		4
        /*0008*/ 	.word	0x00000000
	.align		4
        /*000c*/ 	.word	0xfffffffe
	.align		4
        /*0010*/ 	.word	0x00000000
	.align		4
        /*0014*/ 	.word	0xfffffffd
	.align		4
        /*0018*/ 	.word	0x00000000
	.align		4
        /*001c*/ 	.word	0xfffffffc


//--------------------- .nv.constant4             --------------------------
	.section	.nv.constant4,"a",@progbits
	.align	8
	.align		8
.nv.constant4:
        /*0000*/ 	.dword	_$_str
	.align		8
        /*0008*/ 	.dword	_$_str_$_2


//--------------------- .text.triton_poi_fused__native_batch_norm_legit_no_training__unsafe_index_add_convolution_native_batch_norm_backward_relu_55 --------------------------
	.section	.text.triton_poi_fused__native_batch_norm_legit_no_training__unsafe_index_add_convolution_native_batch_norm_backward_relu_55,"ax",@progbits
	.align	128
        .global         triton_poi_fused__native_batch_norm_legit_no_training__unsafe_index_add_convolution_native_batch_norm_backward_relu_55
        .type           triton_poi_fused__native_batch_norm_legit_no_training__unsafe_index_add_convolution_native_batch_norm_backward_relu_55,@function
        .size           triton_poi_fused__native_batch_norm_legit_no_training__unsafe_index_add_convolution_native_batch_norm_backward_relu_55,(.L_x_1 - triton_poi_fused__native_batch_norm_legit_no_training__unsafe_index_add_convolution_native_batch_norm_backward_relu_55)
        .other          triton_poi_fused__native_batch_norm_legit_no_training__unsafe_index_add_convolution_native_batch_norm_backward_relu_55,@"STO_CUDA_ENTRY STV_DEFAULT"
triton_poi_fused__native_batch_norm_legit_no_training__unsafe_index_add_convolution_native_batch_norm_backward_relu_55:
.text.triton_poi_fused__native_batch_norm_legit_no_training__unsafe_index_add_convolution_native_batch_norm_backward_relu_55:
[----:B------:R-:W-:Y:S01]  /*0000*/  LDC R1, c[0x0][0x28] ;  /* 0x00000a00ff017b82 */ /* 0x000fe20000000800 */
[----:B------:R-:W1:Y:S07]  /*0010*/  S2R R19, SR_TID.X ;  /* 0x0000000000137919 */ /* 0x000e6e0000002100 */
[----:B------:R-:W2:Y:S01]  /*0020*/  LDC.64 R2, c[0x0][0x238] ;  /* 0x00008e00ff027b82 */ /* 0x000ea20000000a00 */
[----:B------:R-:W-:Y:S01]  /*0030*/  ULDC.64 UR4, c[0x0][0x208] ;  /* 0x0000820000047ab9 */ /* 0x000fe20000000a00 */
[----:B------:R-:W-:Y:S01]  /*0040*/  ULDC.64 UR6, c[0x0][0x240] ;  /* 0x0000900000067ab9 */ /* 0x000fe20000000a00 */
[----:B------:R-:W3:Y:S05]  /*0050*/  S2R R0, SR_CTAID.X ;  /* 0x0000000000007919 */ /* 0x000eea0000002500 */
[----:B------:R-:W4:Y:S08]  /*0060*/  LDC.64 R12, c[0x0][0x270] ;  /* 0x00009c00ff0c7b82 */ /* 0x000f300000000a00 */
[----:B------:R-:W5:Y:S01]  /*0070*/  LDC.64 R24, c[0x0][0x220] ;  /* 0x00008800ff187b82 */ /* 0x000f620000000a00 */
[----:B-1----:R-:W-:-:S02]  /*0080*/  LOP3.LUT R19, R19, 0x7f, RZ, 0xc0, !PT ;  /* 0x0000007f13137812 */ /* 0x002fc400078ec0ff */
[----:B---3--:R-:W-:-:S03]  /*0090*/  SHF.R.S32.HI R8, RZ, 0x18, R0 ;  /* 0x00000018ff087819 */ /* 0x008fc60000011400 */
[----:B------:R-:W-:Y:S01]  /*00a0*/  IMAD R19, R0, 0x80, R19 ;  /* 0x0000008000137824 */ /* 0x000fe200078e0213 */
[----:B------:R-:W-:-:S04]  /*00b0*/  SGXT R8, R8, 0x1 ;  /* 0x000000010808781a */ /* 0x000fc80000000200 */
[----:B------:R-:W-:-:S04]  /*00c0*/  LEA.HI R0, R8, R19, RZ, 0x6 ;  /* 0x0000001308007211 */ /* 0x000fc800078f30ff */
[----:B------:R-:W-:Y:S02]  /*00d0*/  SHF.R.S32.HI R4, RZ, 0x6, R0 ;  /* 0x00000006ff047819 */ /* 0x000fe40000011400 */
[----:B------:R-:W-:Y:S02]  /*00e0*/  SHF.R.S32.HI R0, RZ, 0x1f, R19 ;  /* 0x0000001fff007819 */ /* 0x000fe40000011413 */
[----:B------:R-:W-:Y:S02]  /*00f0*/  LEA.HI R5, R4, R4, RZ, 0x4 ;  /* 0x0000000404057211 */ /* 0x000fe400078f20ff */
[----:B------:R-:W-:Y:S02]  /*0100*/  LEA.HI R6, R0, R19, RZ, 0x2 ;  /* 0x0000001300067211 */ /* 0x000fe400078f10ff */
[----:B------:R-:W-:Y:S02]  /*0110*/  LOP3.LUT R5, R5, 0xfffffff0, RZ, 0xc0, !PT ;  /* 0xfffffff005057812 */ /* 0x000fe400078ec0ff */
[----:B------:R-:W-:-:S02]  /*0120*/  SHF.R.S32.HI R0, RZ, 0x2, R6 ;  /* 0x00000002ff007819 */ /* 0x000fc40000011406 */
[----:B------:R-:W-:Y:S01]  /*0130*/  SHF.R.S32.HI R7, RZ, 0x1f, R6 ;  /* 0x0000001fff077819 */ /* 0x000fe20000011406 */
[----:B------:R-:W-:-:S03]  /*0140*/  IMAD.IADD R5, R4, 0x1, -R5 ;  /* 0x0000000104057824 */ /* 0x000fc600078e0a05 */
[----:B------:R-:W-:Y:S01]  /*0150*/  LEA.HI R7, R7, R0, RZ, 0x4 ;  /* 0x0000000007077211 */ /* 0x000fe200078f20ff */
[----:B--2---:R-:W-:-:S03]  /*0160*/  IMAD.WIDE R4, R5, 0x8, R2 ;  /* 0x0000000805047825 */ /* 0x004fc600078e0202 */
[----:B------:R-:W-:-:S03]  /*0170*/  LOP3.LUT R7, R7, 0xfffffff0, RZ, 0xc0, !PT ;  /* 0xfffffff007077812 */ /* 0x000fc600078ec0ff */
[----:B------:R-:W2:Y:S02]  /*0180*/  LDG.E.EL.64 R4, desc[UR4][R4.64] ;  /* 0x0000000404047981 */ /* 0x000ea4000c2e1b00 */
[----:B------:R-:W-:-:S04]  /*0190*/  IMAD.IADD R7, R0, 0x1, -R7 ;  /* 0x0000000100077824 */ /* 0x000fc800078e0a07 */
[----:B------:R-:W-:-:S06]  /*01a0*/  IMAD.WIDE R10, R7, 0x8, R2 ;  /* 0x00000008070a7825 */ /* 0x000fcc00078e0202 */
[----:B------:R-:W3:Y:S01]  /*01b0*/  LDG.E.EL.64 R10, desc[UR4][R10.64] ;  /* 0x000000040a0a7981 */ /* 0x000ee2000c2e1b00 */
[----:B------:R-:W-:Y:S02]  /*01c0*/  LOP3.LUT R6, R6, 0xfffffffc, RZ, 0xc0, !PT ;  /* 0xfffffffc06067812 */ /* 0x000fe400078ec0ff */
[----:B------:R-:W-:Y:S02]  /*01d0*/  LEA.HI R8, R8, R19, RZ, 0xa ;  /* 0x0000001308087211 */ /* 0x000fe400078f50ff */
[----:B------:R-:W-:Y:S02]  /*01e0*/  IADD3 R17, R19, -R6, RZ ;  /* 0x8000000613117210 */ /* 0x000fe40007ffe0ff */
[----:B------:R-:W-:Y:S01]  /*01f0*/  SHF.R.S32.HI R8, RZ, 0xa, R8 ;  /* 0x0000000aff087819 */ /* 0x000fe20000011408 */
[----:B------:R-:W1:Y:S02]  /*0200*/  LDC.64 R6, c[0x0][0x228] ;  /* 0x00008a00ff067b82 */ /* 0x000e640000000a00 */
[----:B----4-:R-:W-:-:S05]  /*0210*/  IMAD.WIDE R14, R17, 0x4, R12 ;  /* 0x00000004110e7825 */ /* 0x010fca00078e020c */
[----:B------:R4:W3:Y:S02]  /*0220*/  LDG.E.EL R18, desc[UR4][R14.64] ;  /* 0x000000040e127981 */ /* 0x0008e4000c2e1900 */
[----:B----4-:R-:W4:Y:S01]  /*0230*/  LDC.64 R14, c[0x0][0x210] ;  /* 0x00008400ff0e7b82 */ /* 0x010f220000000a00 */
[----:B-1----:R-:W-:-:S04]  /*0240*/  IMAD.WIDE R28, R17, 0x4, R6 ;  /* 0x00000004111c7825 */ /* 0x002fc800078e0206 */
[C---:B-----5:R-:W-:Y:S01]  /*0250*/  IMAD.WIDE R24, R19.reuse, 0x4, R24 ;  /* 0x0000000413187825 */ /* 0x060fe200078e0218 */
[----:B------:R-:W5:Y:S05]  /*0260*/  LDG.E.EL R20, desc[UR4][R28.64] ;  /* 0x000000041c147981 */ /* 0x000f6a000c2e1900 */
[----:B------:R-:W5:Y:S01]  /*0270*/  LDG.E R25, desc[UR4][R24.64] ;  /* 0x0000000418197981 */ /* 0x000f62000c1e1900 */
[----:B----4-:R-:W-:Y:S01]  /*0280*/  IMAD.WIDE R14, R19, 0x4, R14 ;  /* 0x00000004130e7825 */ /* 0x010fe200078e020e */
[----:B--2---:R-:W-:-:S04]  /*0290*/  SHF.R.U32.HI R3, RZ, 0x1c, R5 ;  /* 0x0000001cff037819 */ /* 0x004fc80000011605 */
[----:B------:R-:W-:-:S04]  /*02a0*/  LOP3.LUT R3, R3, 0x8, RZ, 0xc0, !PT ;  /* 0x0000000803037812 */ /* 0x000fc800078ec0ff */
[----:B------:R-:W-:Y:S02]  /*02b0*/  IADD3 R0, P0, R4, R3, RZ ;  /* 0x0000000304007210 */ /* 0x000fe40007f1e0ff */
[----:B------:R-:W1:Y:S01]  /*02c0*/  LDC.64 R2, c[0x0][0x248] ;  /* 0x00009200ff027b82 */ /* 0x000e620000000a00 */
[----:B---3--:R-:W-:Y:S02]  /*02d0*/  SHF.R.U32.HI R21, RZ, 0x1c, R11 ;  /* 0x0000001cff157819 */ /* 0x008fe4000001160b */
[----:B------:R-:W-:Y:S02]  /*02e0*/  IMAD.X R16, RZ, RZ, R5, P0 ;  /* 0x000000ffff107224 */ /* 0x000fe400000e0605 */
[----:B------:R-:W-:Y:S01]  /*02f0*/  IMAD R5, R8, 0x100, R17 ;  /* 0x0000010008057824 */ /* 0x000fe200078e0211 */
[----:B------:R-:W-:Y:S02]  /*0300*/  LOP3.LUT R21, R21, 0x8, RZ, 0xc0, !PT ;  /* 0x0000000815157812 */ /* 0x000fe400078ec0ff */
[----:B------:R-:W2:Y:S02]  /*0310*/  LDC.64 R8, c[0x0][0x258] ;  /* 0x00009600ff087b82 */ /* 0x000ea40000000a00 */
[----:B------:R-:W-:-:S02]  /*0320*/  IADD3 R10, P0, R10, R21, RZ ;  /* 0x000000150a0a7210 */ /* 0x000fc40007f1e0ff */
[----:B------:R-:W-:Y:S02]  /*0330*/  SHF.R.S32.HI R13, RZ, 0x1f, R5 ;  /* 0x0000001fff0d7819 */ /* 0x000fe40000011405 */
[----:B------:R-:W-:Y:S01]  /*0340*/  LEA R4, P1, R0, R5, 0x5 ;  /* 0x0000000500047211 */ /* 0x000fe200078228ff */
[----:B------:R-:W-:-:S03]  /*0350*/  IMAD.X R11, RZ, RZ, R11, P0 ;  /* 0x000000ffff0b7224 */ /* 0x000fc600000e060b */
[----:B------:R-:W-:Y:S02]  /*0360*/  LEA.HI.X R5, R0, R13, R16, 0x5, P1 ;  /* 0x0000000d00057211 */ /* 0x000fe400008f2c10 */
[C---:B------:R-:W-:Y:S01]  /*0370*/  LEA R4, P0, R10.reuse, R4, 0x2 ;  /* 0x000000040a047211 */ /* 0x040fe200078010ff */
[----:B------:R-:W3:Y:S03]  /*0380*/  LDC.64 R12, c[0x0][0x230] ;  /* 0x00008c00ff0c7b82 */ /* 0x000ee60000000a00 */
[----:B------:R-:W-:-:S05]  /*0390*/  LEA.HI.X R5, R10, R5, R11, 0x2, P0 ;  /* 0x000000050a057211 */ /* 0x000fca00000f140b */
[----:B------:R-:W4:Y:S01]  /*03a0*/  LDC.64 R10, c[0x0][0x218] ;  /* 0x00008600ff0a7b82 */ /* 0x000f220000000a00 */
[C---:B------:R-:W-:Y:S02]  /*03b0*/  SHF.L.U64.HI R5, R4.reuse, 0x2, R5 ;  /* 0x0000000204057819 */ /* 0x040fe40000010205 */
[----:B------:R-:W-:-:S04]  /*03c0*/  SHF.L.U32 R4, R4, 0x2, RZ ;  /* 0x0000000204047819 */ /* 0x000fc800000006ff */
[----:B------:R-:W-:Y:S01]  /*03d0*/  IADD3 R26, P0, R4, UR6, RZ ;  /* 0x00000006041a7c10 */ /* 0x000fe2000ff1e0ff */
[C---:B-1----:R-:W-:Y:S02]  /*03e0*/  IMAD.WIDE R6, R17.reuse, 0x4, R2 ;  /* 0x0000000411067825 */ /* 0x042fe400078e0202 */
[----:B------:R-:W1:Y:S01]  /*03f0*/  LDC.64 R2, c[0x0][0x268] ;  /* 0x00009a00ff027b82 */ /* 0x000e620000000a00 */
[----:B------:R-:W-:Y:S01]  /*0400*/  IADD3.X R27, R5, UR7, RZ, P0, !PT ;  /* 0x00000007051b7c10 */ /* 0x000fe200087fe4ff */
[----:B------:R-:W-:Y:S01]  /*0410*/  ULDC.64 UR6, c[0x0][0x250] ;  /* 0x0000940000067ab9 */ /* 0x000fe20000000a00 */
[----:B--2---:R-:W-:Y:S01]  /*0420*/  IMAD.WIDE R8, R17, 0x4, R8 ;  /* 0x0000000411087825 */ /* 0x004fe200078e0208 */
[----:B------:R-:W-:Y:S01]  /*0430*/  IADD3 R22, P0, R4, UR6, RZ ;  /* 0x0000000604167c10 */ /* 0x000fe2000ff1e0ff */
[----:B------:R2:W5:Y:S03]  /*0440*/  LDG.E.EL R21, desc[UR4][R6.64] ;  /* 0x0000000406157981 */ /* 0x000566000c2e1900 */
[----:B------:R-:W-:Y:S01]  /*0450*/  IADD3.X R23, R5, UR7, RZ, P0, !PT ;  /* 0x0000000705177c10 */ /* 0x000fe200087fe4ff */
[----:B------:R4:W5:Y:S01]  /*0460*/  LDG.E.EL R0, desc[UR4][R8.64] ;  /* 0x0000000408007981 */ /* 0x000962000c2e1900 */
[----:B------:R-:W-:-:S02]  /*0470*/  ULDC.64 UR6, c[0x0][0x260] ;  /* 0x0000980000067ab9 */ /* 0x000fc40000000a00 */
[----:B------:R-:W-:Y:S01]  /*0480*/  IADD3 R4, P0, R4, UR6, RZ ;  /* 0x0000000604047c10 */ /* 0x000fe2000ff1e0ff */
[----:B---3--:R-:W-:Y:S01]  /*0490*/  IMAD.WIDE R12, R19, 0x4, R12 ;  /* 0x00000004130c7825 */ /* 0x008fe200078e020c */
[----:B------:R-:W3:Y:S01]  /*04a0*/  LDG.E R23, desc[UR4][R22.64] ;  /* 0x0000000416177981 */ /* 0x000ee2000c1e1900 */
[----:B--2---:R-:W2:Y:S02]  /*04b0*/  LDC.64 R6, c[0x0][0x278] ;  /* 0x00009e00ff067b82 */ /* 0x004ea40000000a00 */
[C---:B----4-:R-:W-:Y:S01]  /*04c0*/  IMAD.WIDE R10, R17.reuse, 0x4, R10 ;  /* 0x00000004110a7825 */ /* 0x050fe200078e020a */
[----:B------:R-:W-:Y:S01]  /*04d0*/  IADD3.X R5, R5, UR7, RZ, P0, !PT ;  /* 0x0000000705057c10 */ /* 0x000fe200087fe4ff */
[----:B------:R-:W4:Y:S04]  /*04e0*/  LDG.E R16, desc[UR4][R26.64] ;  /* 0x000000041a107981 */ /* 0x000f28000c1e1900 */
[----:B0-----:R-:W0:Y:S01]  /*04f0*/  LDC.64 R8, c[0x0][0x280] ;  /* 0x0000a000ff087b82 */ /* 0x001e220000000a00 */
[----:B------:R-:W4:Y:S04]  /*0500*/  LDG.E.EL R10, desc[UR4][R10.64] ;  /* 0x000000040a0a7981 */ /* 0x000f28000c2e1900 */
[----:B------:R-:W4:Y:S04]  /*0510*/  LDG.E R4, desc[UR4][R4.64] ;  /* 0x0000000404047981 */ /* 0x000f28000c1e1900 */
[----:B------:R-:W4:Y:S04]  /*0520*/  LDG.E R27, desc[UR4][R14.64] ;  /* 0x000000040e1b7981 */ /* 0x000f28000c1e1900 */
[----:B------:R-:W4:Y:S01]  /*0530*/  LDG.E R12, desc[UR4][R12.64] ;  /* 0x000000040c0c7981 */ /* 0x000f22000c1e1900 */
[----:B-1----:R-:W-:-:S04]  /*0540*/  IMAD.WIDE R2, R17, 0x4, R2 ;  /* 0x0000000411027825 */ /* 0x002fc800078e0202 */
[C---:B--2---:R-:W-:Y:S02]  /*0550*/  IMAD.WIDE R6, R17.reuse, 0x4, R6 ;  /* 0x0000000411067825 */ /* 0x044fe400078e0206 */
[----:B------:R-:W2:Y:S02]  /*0560*/  LDG.E.EL R2, desc[UR4][R2.64] ;  /* 0x0000000402027981 */ /* 0x000ea4000c2e1900 */
[----:B0-----:R-:W-:Y:S02]  /*0570*/  IMAD.WIDE R8, R17, 0x4, R8 ;  /* 0x0000000411087825 */ /* 0x001fe400078e0208 */
[----:B------:R-:W2:Y:S04]  /*0580*/  LDG.E.EL R6, desc[UR4][R6.64] ;  /* 0x0000000406067981 */ /* 0x000ea8000c2e1900 */
[----:B------:R-:W2:Y:S01]  /*0590*/  LDG.E.EL R9, desc[UR4][R8.64] ;  /* 0x0000000408097981 */ /* 0x000ea2000c2e1900 */
[----:B------:R-:W-:-:S04]  /*05a0*/  FADD R18, R18, 9.9999997473787516356e-06 ;  /* 0x3727c5ac12127421 */ /* 0x000fc80000000000 */
[----:B------:R-:W0:Y:S02]  /*05b0*/  MUFU.SQRT R17, R18 ;  /* 0x0000001200117308 */ /* 0x000e240000002000 */
[C---:B0-----:R-:W-:Y:S02]  /*05c0*/  FSETP.GT.AND P0, PT, R17.reuse, 8.50705917302346158658e+37, PT ;  /* 0x7e8000001100780b */ /* 0x041fe40003f04000 */
[----:B------:R-:W-:Y:S01]  /*05d0*/  FSETP.GEU.AND P1, PT, R17, 1.175494350822287508e-38, PT ;  /* 0x008000001100780b */ /* 0x000fe20003f2e000 */
[----:B-----5:R-:W-:-:S10]  /*05e0*/  FADD R25, R25, R20 ;  /* 0x0000001419197221 */ /* 0x020fd40000000000 */
[----:B------:R-:W-:-:S04]  /*05f0*/  @P0 FMUL R17, R17, 0.25 ;  /* 0x3e80000011110820 */ /* 0x000fc80000400000 */
[----:B------:R-:W-:-:S06]  /*0600*/  @!P1 FMUL R17, R17, 16777216 ;  /* 0x4b80000011119820 */ /* 0x000fcc0000400000 */
[----:B------:R-:W0:Y:S01]  /*0610*/  MUFU.RCP R17, R17 ;  /* 0x0000001100117308 */ /* 0x000e220000001000 */
[----:B---3--:R-:W-:Y:S01]  /*0620*/  FADD R23, R0, R23 ;  /* 0x0000001700177221 */ /* 0x008fe20000000000 */
[----:B------:R-:W-:Y:S02]  /*0630*/  IMAD.MOV.U32 R0, RZ, RZ, 0x3e800000 ;  /* 0x3e800000ff007424 */ /* 0x000fe400078e00ff */
[----:B----4-:R-:W-:-:S03]  /*0640*/  FADD R16, R21, R16 ;  /* 0x0000001015107221 */ /* 0x010fc60000000000 */
[----:B------:R-:W-:Y:S01]  /*0650*/  FSEL R0, R0, 1, P0 ;  /* 0x3f80000000007808 */ /* 0x000fe20000000000 */
[----:B------:R-:W-:Y:S02]  /*0660*/  FADD R23, R4, R23 ;  /* 0x0000001704177221 */ /* 0x000fe40000000000 */
[----:B------:R-:W1:Y:S01]  /*0670*/  LDC.64 R4, c[0x0][0x290] ;  /* 0x0000a400ff047b82 */ /* 0x000e620000000a00 */
[----:B------:R-:W-:Y:S01]  /*0680*/  FADD R10, R27, R10 ;  /* 0x0000000a1b0a7221 */ /* 0x000fe20000000000 */
[----:B------:R-:W-:Y:S01]  /*0690*/  FADD R25, R12, R25 ;  /* 0x000000190c197221 */ /* 0x000fe20000000000 */
[----:B------:R-:W-:-:S03]  /*06a0*/  FADD R16, R16, R23 ;  /* 0x0000001710107221 */ /* 0x000fc60000000000 */
[----:B------:R-:W-:Y:S02]  /*06b0*/  FADD R25, R10, R25 ;  /* 0x000000190a197221 */ /* 0x000fe40000000000 */
[----:B------:R-:W3:Y:S01]  /*06c0*/  LDC.64 R10, c[0x0][0x288] ;  /* 0x0000a200ff0a7b82 */ /* 0x000ee20000000a00 */
[----:B------:R-:W-:Y:S01]  /*06d0*/  @!P1 FMUL R0, R0, 16777216 ;  /* 0x4b80000000009820 */ /* 0x000fe20000400000 */
[----:B------:R-:W-:-:S03]  /*06e0*/  FADD R25, R16, R25 ;  /* 0x0000001910197221 */ /* 0x000fc60000000000 */
[----:B0-----:R-:W-:Y:S01]  /*06f0*/  FMUL R0, R17, R0 ;  /* 0x0000000011007220 */ /* 0x001fe20000400000 */
[----:B--2---:R-:W-:-:S04]  /*0700*/  FADD R3, -R2, R25 ;  /* 0x0000001902037221 */ /* 0x004fc80000000100 */
[----:B------:R-:W-:-:S04]  /*0710*/  FMUL R0, R3, R0 ;  /* 0x0000000003007220 */ /* 0x000fc80000400000 */
[----:B------:R-:W-:-:S05]  /*0720*/  FFMA R0, R6, R0, R9 ;  /* 0x0000000006007223 */ /* 0x000fca0000000009 */
[----:B------:R-:W-:Y:S01]  /*0730*/  FSETP.GEU.AND P0, PT, R0, RZ, PT ;  /* 0x000000ff0000720b */ /* 0x000fe20003f0e000 */
[----:B-1----:R-:W-:-:S03]  /*0740*/  IMAD.WIDE R4, R19, 0x4, R4 ;  /* 0x0000000413047825 */ /* 0x002fc600078e0204 */
[----:B------:R-:W-:Y:S01]  /*0750*/  FSEL R7, R0, RZ, P0 ;  /* 0x000000ff00077208 */ /* 0x000fe20000000000 */
[----:B---3--:R-:W-:Y:S01]  /*0760*/  IMAD.WIDE R10, R19, 0x4, R10 ;  /* 0x00000004130a7825 */ /* 0x008fe200078e020a */
[----:B------:R-:W-:Y:S04]  /*0770*/  STG.E desc[UR4][R14.64], R25 ;  /* 0x000000190e007986 */ /* 0x000fe8000c101904 */
[----:B------:R-:W-:Y:S04]  /*0780*/  STG.E desc[UR4][R10.64], R7 ;  /* 0x000000070a007986 */ /* 0x000fe8000c101904 */
[----:B------:R-:W-:Y:S01]  /*0790*/  STG.E desc[UR4][R4.64], R3 ;  /* 0x0000000304007986 */ /* 0x000fe2000c101904 */
[----:B------:R-:W-:Y:S05]  /*07a0*/  EXIT ;  /* 0x000000000000794d */ /* 0x000fea0003800000 */
.L_x_0:
[----:B------:R-:W-:-:S00]  /*07b0*/  BRA `(.L_x_0) ;  /* 0xfffffffc00fc7947 */ /* 0x000fc0000383ffff */
[----:B------:R-:W-:-:S00]  /*07c0*/  NOP ;  /* 0x0000000000007918 */ /* 0x000fc00000000000 */
        /* <DEDUP_REMOVED lines=11> */
.L_x_1:


//--------------------- .nv.global.init           --------------------------
	.section	.nv.global.init,"aw",@progbits
.nv.global.init:
	.type		_$_str,@object
	.size		_$_str,(_$_str_$_2 - _$_str)
_$_str:
        /*0000*/ 	.byte	0x5f, 0x5f, 0x43, 0x55, 0x44, 0x41, 0x5f, 0x46, 0x54, 0x5a, 0x00
	.type		_$_str_$_2,@object
	.size		_$_str_$_2,(.L_1 - _$_str_$_2)
_$_str_$_2:
        /*000b*/ 	.byte	0x5f, 0x5f, 0x43, 0x55, 0x44, 0x41, 0x5f, 0x50, 0x52, 0x45, 0x43, 0x5f, 0x53, 0x51, 0x52, 0x54
        /*001b*/ 	.byte	0x00
.L_1:


//--------------------- .nv.constant0.triton_poi_fused__native_batch_norm_legit_no_training__unsafe_index_add_convolution_native_batch_norm_backward_relu_55 --------------------------
	.section	.nv.constant0.triton_poi_fused__native_batch_norm_legit_no_training__unsafe_index_add_convolution_native_batch_norm_backward_relu_55,"a",@progbits
	.sectionflags	@""
	.align	4
.nv.constant0.triton_poi_fused__native_batch_norm_legit_no_training__unsafe_index_add_convolution_native_batch_norm_backward_relu_55:
	.zero		668
